//
// Generated by NVIDIA NVVM Compiler
//
// Compiler Build ID: CL-36424714
// Cuda compilation tools, release 13.0, V13.0.88
// Based on NVVM 20.0.0
//

.version 9.0
.target sm_100
.address_size 64

	// .globl	_Z9mseKernelPKfS0_Pfi

.visible .entry _Z9mseKernelPKfS0_Pfi(
	.param .u64 .ptr .align 1 _Z9mseKernelPKfS0_Pfi_param_0,
	.param .u64 .ptr .align 1 _Z9mseKernelPKfS0_Pfi_param_1,
	.param .u64 .ptr .align 1 _Z9mseKernelPKfS0_Pfi_param_2,
	.param .u32 _Z9mseKernelPKfS0_Pfi_param_3
)
{
	.reg .pred 	%p<2>;
	.reg .b32 	%r<6>;
	.reg .b32 	%f<6>;
	.reg .b64 	%rd<10>;

	ld.param.u64 	%rd1, [_Z9mseKernelPKfS0_Pfi_param_0];
	ld.param.u64 	%rd2, [_Z9mseKernelPKfS0_Pfi_param_1];
	ld.param.u64 	%rd3, [_Z9mseKernelPKfS0_Pfi_param_2];
	ld.param.u32 	%r2, [_Z9mseKernelPKfS0_Pfi_param_3];
	mov.u32 	%r3, %ctaid.x;
	mov.u32 	%r4, %ntid.x;
	mov.u32 	%r5, %tid.x;
	mad.lo.s32 	%r1, %r3, %r4, %r5;
	setp.ge.s32 	%p1, %r1, %r2;
	@%p1 bra 	$L__BB0_2;
	cvta.to.global.u64 	%rd4, %rd1;
	cvta.to.global.u64 	%rd5, %rd2;
	cvta.to.global.u64 	%rd6, %rd3;
	mul.wide.s32 	%rd7, %r1, 4;
	add.s64 	%rd8, %rd4, %rd7;
	ld.global.f32 	%f1, [%rd8];
	add.s64 	%rd9, %rd5, %rd7;
	ld.global.f32 	%f2, [%rd9];
	sub.f32 	%f3, %f1, %f2;
	mul.f32 	%f4, %f3, %f3;
	atom.global.add.f32 	%f5, [%rd6], %f4;
$L__BB0_2:
	ret;

}


// ===== COMPILED SASS (sm_100) =====

	.target	sm_100

	.elftype	@"ET_EXEC"


//--------------------- .note.nv.tkinfo           --------------------------
	.section	.note.nv.tkinfo,"",@"SHT_NOTE"
	.sectionflags	@"SHF_NOTE_NV_TKINFO"
	.tkinfo
        /*0018*/ 	.word	0x00000002
        /*0030*/ 	.string	""
        /*0030*/ 	.string	"ptxas"
        /*0030*/ 	.string	"Cuda compilation tools, release 13.0, V13.0.88"
        /*0030*/ 	.string	"Build cuda_13.0.r13.0/compiler.36424714_0"
        /*0030*/ 	.string	"-arch sm_100 -m 64 "



//--------------------- .note.nv.cuinfo           --------------------------
	.section	.note.nv.cuinfo,"",@"SHT_NOTE"
	.sectionflags	@"SHF_NOTE_NV_CUINFO"
        /*0018*/ 	.short	0x0002
        /*001a*/ 	.short	0x0064
        /*001c*/ 	.short	0x0082
	.zero		2


//--------------------- .nv.info                  --------------------------
	.section	.nv.info,"",@"SHT_CUDA_INFO"
	.align	4


	//----- nvinfo : EIATTR_REGCOUNT
	.align		4
        /*0000*/ 	.byte	0x04, 0x2f
        /*0002*/ 	.short	(.L_1 - .L_0)
	.align		4
.L_0:
        /*0004*/ 	.word	index@(_Z9mseKernelPKfS0_Pfi)
        /*0008*/ 	.word	0x0000000c


	//----- nvinfo : EIATTR_FRAME_SIZE
	.align		4
.L_1:
        /*000c*/ 	.byte	0x04, 0x11
        /*000e*/ 	.short	(.L_3 - .L_2)
	.align		4
.L_2:
        /*0010*/ 	.word	index@(_Z9mseKernelPKfS0_Pfi)
        /*0014*/ 	.word	0x00000000


	//----- nvinfo : EIATTR_MIN_STACK_SIZE
	.align		4
.L_3:
        /*0018*/ 	.byte	0x04, 0x12
        /*001a*/ 	.short	(.L_5 - .L_4)
	.align		4
.L_4:
        /*001c*/ 	.word	index@(_Z9mseKernelPKfS0_Pfi)
        /*0020*/ 	.word	0x00000000
.L_5:


//--------------------- .nv.compat                --------------------------
	.section	.nv.compat,"",@"SHT_CUDA_COMPAT_INFO"
	.align	4
        /*0000*/ 	.byte	0x02, 0x09, 0x00, 0x00, 0x02, 0x02, 0x01, 0x00, 0x02, 0x05, 0x05, 0x00, 0x03, 0x07, 0x01, 0x01
        /*0010*/ 	.byte	0x02, 0x03, 0x00, 0x00, 0x02, 0x06, 0x01, 0x00, 0x04, 0x0b, 0x08, 0x00, 0x09, 0x00, 0x00, 0x00
        /*0020*/ 	.byte	0x00, 0x00, 0x00, 0x00


//--------------------- .nv.info._Z9mseKernelPKfS0_Pfi --------------------------
	.section	.nv.info._Z9mseKernelPKfS0_Pfi,"",@"SHT_CUDA_INFO"
	.sectionflags	@""
	.align	4


	//----- nvinfo : EIATTR_CUDA_API_VERSION
	.align		4
        /*0000*/ 	.byte	0x04, 0x37
        /*0002*/ 	.short	(.L_7 - .L_6)
.L_6:
        /*0004*/ 	.word	0x00000082


	//----- nvinfo : EIATTR_KPARAM_INFO
	.align		4
.L_7:
        /*0008*/ 	.byte	0x04, 0x17
        /*000a*/ 	.short	(.L_9 - .L_8)
.L_8:
        /*000c*/ 	.word	0x00000000
        /*0010*/ 	.short	0x0003
        /*0012*/ 	.short	0x0018
        /*0014*/ 	.byte	0x00, 0xf0, 0x11, 0x00


	//----- nvinfo : EIATTR_KPARAM_INFO
	.align		4
.L_9:
        /*0018*/ 	.byte	0x04, 0x17
        /*001a*/ 	.short	(.L_11 - .L_10)
.L_10:
        /*001c*/ 	.word	0x00000000
        /*0020*/ 	.short	0x0002
        /*0022*/ 	.short	0x0010
        /*0024*/ 	.byte	0x00, 0xf5, 0x21, 0x00


	//----- nvinfo : EIATTR_KPARAM_INFO
	.align		4
.L_11:
        /*0028*/ 	.byte	0x04, 0x17
        /*002a*/ 	.short	(.L_13 - .L_12)
.L_12:
        /*002c*/ 	.word	0x00000000
        /*0030*/ 	.short	0x0001
        /*0032*/ 	.short	0x0008
        /*0034*/ 	.byte	0x00, 0xf5, 0x21, 0x00


	//----- nvinfo : EIATTR_KPARAM_INFO
	.align		4
.L_13:
        /*0038*/ 	.byte	0x04, 0x17
        /*003a*/ 	.short	(.L_15 - .L_14)
.L_14:
        /*003c*/ 	.word	0x00000000
        /*0040*/ 	.short	0x0000
        /*0042*/ 	.short	0x0000
        /*0044*/ 	.byte	0x00, 0xf5, 0x21, 0x00


	//----- nvinfo : EIATTR_SPARSE_MMA_MASK
	.align		4
.L_15:
        /*0048*/ 	.byte	0x03, 0x50
        /*004a*/ 	.short	0x0000


	//----- nvinfo : EIATTR_MAXREG_COUNT
	.align		4
        /*004c*/ 	.byte	0x03, 0x1b
        /*004e*/ 	.short	0x00ff


	//----- nvinfo : EIATTR_MERCURY_ISA_VERSION
	.align		4
        /*0050*/ 	.byte	0x03, 0x5f
        /*0052*/ 	.short	0x0101


	//----- nvinfo : EIATTR_VRC_CTA_INIT_COUNT
	.align		4
        /*0054*/ 	.byte	0x02, 0x4a
	.zero		1
	.zero		1


	//----- nvinfo : EIATTR_EXIT_INSTR_OFFSETS
	.align		4
        /*0058*/ 	.byte	0x04, 0x1c
        /*005a*/ 	.short	(.L_17 - .L_16)


	//   ....[0]....
.L_16:
        /*005c*/ 	.word	0x00000070


	//   ....[1]....
        /*0060*/ 	.word	0x00000130


	//----- nvinfo : EIATTR_CBANK_PARAM_SIZE
	.align		4
.L_17:
        /*0064*/ 	.byte	0x03, 0x19
        /*0066*/ 	.short	0x001c


	//----- nvinfo : EIATTR_PARAM_CBANK
	.align		4
        /*0068*/ 	.byte	0x04, 0x0a
        /*006a*/ 	.short	(.L_19 - .L_18)
	.align		4
.L_18:
        /*006c*/ 	.word	index@(.nv.constant0._Z9mseKernelPKfS0_Pfi)
        /*0070*/ 	.short	0x0380
        /*0072*/ 	.short	0x001c


	//----- nvinfo : EIATTR_SW_WAR
	.align		4
.L_19:
        /*0074*/ 	.byte	0x04, 0x36
        /*0076*/ 	.short	(.L_21 - .L_20)
.L_20:
        /*0078*/ 	.word	0x00000008
.L_21:


//--------------------- .nv.callgraph             --------------------------
	.section	.nv.callgraph,"",@"SHT_CUDA_CALLGRAPH"
	.align	4
	.sectionentsize	8
	.align		4
        /*0000*/ 	.word	0x00000000
	.align		4
        /*0004*/ 	.word	0xffffffff
	.align		4
        /*0008*/ 	.word	0x00000000
	.align		4
        /*000c*/ 	.word	0xfffffffe
	.align		4
        /*0010*/ 	.word	0x00000000
	.align		4
        /*0014*/ 	.word	0xfffffffd
	.align		4
        /*0018*/ 	.word	0x00000000
	.align		4
        /*001c*/ 	.word	0xfffffffc


//--------------------- .text._Z9mseKernelPKfS0_Pfi --------------------------
	.section	.text._Z9mseKernelPKfS0_Pfi,"ax",@progbits
	.align	128
        .global         _Z9mseKernelPKfS0_Pfi
        .type           _Z9mseKernelPKfS0_Pfi,@function
        .size           _Z9mseKernelPKfS0_Pfi,(.L_x_1 - _Z9mseKernelPKfS0_Pfi)
        .other          _Z9mseKernelPKfS0_Pfi,@"STO_CUDA_ENTRY STV_DEFAULT"
_Z9mseKernelPKfS0_Pfi:
.text._Z9mseKernelPKfS0_Pfi:
[----:B------:R-:W-:Y:S01]  /*0000*/  LDC R1, c[0x0][0x37c] ;  /* 0x0000df00ff017b82 */ /* 0x000fe20000000800 */
[----:B------:R-:W0:Y:S07]  /*0010*/  S2R R0, SR_TID.X ;  /* 0x0000000000007919 */ /* 0x000e2e0000002100 */
[----:B------:R-:W0:Y:S01]  /*0020*/  S2UR UR4, SR_CTAID.X ;  /* 0x00000000000479c3 */ /* 0x000e220000002500 */
[----:B------:R-:W1:Y:S07]  /*0030*/  LDCU UR5, c[0x0][0x398] ;  /* 0x00007300ff0577ac */ /* 0x000e6e0008000800 */
[----:B------:R-:W0:Y:S02]  /*0040*/  LDC R7, c[0x0][0x360] ;  /* 0x0000d800ff077b82 */ /* 0x000e240000000800 */
[----:B0-----:R-:W-:-:S05]  /*0050*/  IMAD R7, R7, UR4, R0 ;  /* 0x0000000407077c24 */ /* 0x001fca000f8e0200 */
[----:B-1----:R-:W-:-:S13]  /*0060*/  ISETP.GE.AND P0, PT, R7, UR5, PT ;  /* 0x0000000507007c0c */ /* 0x002fda000bf06270 */
[----:B------:R-:W-:Y:S05]  /*0070*/  @P0 EXIT ;  /* 0x000000000000094d */ /* 0x000fea0003800000 */
[----:B------:R-:W0:Y:S01]  /*0080*/  LDC.64 R2, c[0x0][0x380] ;  /* 0x0000e000ff027b82 */ /* 0x000e220000000a00 */
[----:B------:R-:W1:Y:S07]  /*0090*/  LDCU.64 UR4, c[0x0][0x358] ;  /* 0x00006b00ff0477ac */ /* 0x000e6e0008000a00 */
[----:B------:R-:W2:Y:S01]  /*00a0*/  LDC.64 R4, c[0x0][0x388] ;  /* 0x0000e200ff047b82 */ /* 0x000ea20000000a00 */
[----:B0-----:R-:W-:-:S06]  /*00b0*/  IMAD.WIDE R2, R7, 0x4, R2 ;  /* 0x0000000407027825 */ /* 0x001fcc00078e0202 */
[----:B-1----:R-:W3:Y:S01]  /*00c0*/  LDG.E R2, desc[UR4][R2.64] ;  /* 0x0000000402027981 */ /* 0x002ee2000c1e1900 */
[----:B--2---:R-:W-:-:S06]  /*00d0*/  IMAD.WIDE R4, R7, 0x4, R4 ;  /* 0x0000000407047825 */ /* 0x004fcc00078e0204 */
[----:B------:R-:W3:Y:S01]  /*00e0*/  LDG.E R5, desc[UR4][R4.64] ;  /* 0x0000000404057981 */ /* 0x000ee2000c1e1900 */
[----:B------:R-:W0:Y:S01]  /*00f0*/  LDC.64 R6, c[0x0][0x390] ;  /* 0x0000e400ff067b82 */ /* 0x000e220000000a00 */
[----:B---3--:R-:W-:-:S04]  /*0100*/  FADD R0, R2, -R5 ;  /* 0x8000000502007221 */ /* 0x008fc80000000000 */
[----:B------:R-:W-:-:S05]  /*0110*/  FMUL R9, R0, R0 ;  /* 0x0000000000097220 */ /* 0x000fca0000400000 */
[----:B0-----:R-:W-:Y:S01]  /*0120*/  REDG.E.ADD.F32.FTZ.RN.STRONG.GPU desc[UR4][R6.64], R9 ;  /* 0x00000009060079a6 */ /* 0x001fe2000c12f304 */
[----:B------:R-:W-:Y:S05]  /*0130*/  EXIT ;  /* 0x000000000000794d */ /* 0x000fea0003800000 */
.L_x_0:
[----:B------:R-:W-:-:S00]  /*0140*/  BRA `(.L_x_0) ;  /* 0xfffffffc00fc7947 */ /* 0x000fc0000383ffff */
[----:B------:R-:W-:-:S00]  /*0150*/  NOP ;  /* 0x0000000000007918 */ /* 0x000fc00000000000 */
        /* <DEDUP_REMOVED lines=10> */
.L_x_1:


//--------------------- .nv.shared.reserved.0     --------------------------
	.section	.nv.shared.reserved.0,"aw",@nobits
	.weak		__nv_reservedSMEM_offset_0_alias
	.size		__nv_reservedSMEM_offset_0_alias, 0, 64
	.other		__nv_reservedSMEM_offset_0_alias,@"STO_CUDA_RESERVED_SHARED STV_DEFAULT"
__nv_reservedSMEM_offset_0_alias:
	.zero		0
	.zero		64


//--------------------- .nv.constant0._Z9mseKernelPKfS0_Pfi --------------------------
	.section	.nv.constant0._Z9mseKernelPKfS0_Pfi,"a",@progbits
	.sectionflags	@""
	.align	4
.nv.constant0._Z9mseKernelPKfS0_Pfi:
	.zero		924


//--------------------- SYMBOLS --------------------------

	.type		.nv.reservedSmem.offset0,@object
	.size		.nv.reservedSmem.offset0,0x4
